//
// Generated by NVIDIA NVVM Compiler
//
// Compiler Build ID: CL-36424714
// Cuda compilation tools, release 13.0, V13.0.88
// Based on NVVM 20.0.0
//

.version 9.0
.target sm_100
.address_size 64

	// .globl	_Z6kernelP6MyDatai

.visible .entry _Z6kernelP6MyDatai(
	.param .u64 .ptr .align 1 _Z6kernelP6MyDatai_param_0,
	.param .u32 _Z6kernelP6MyDatai_param_1
)
{
	.reg .pred 	%p<2>;
	.reg .b32 	%r<8>;
	.reg .b32 	%f<3>;
	.reg .b64 	%rd<5>;

	ld.param.u64 	%rd1, [_Z6kernelP6MyDatai_param_0];
	ld.param.u32 	%r2, [_Z6kernelP6MyDatai_param_1];
	mov.u32 	%r3, %ctaid.x;
	mov.u32 	%r4, %ntid.x;
	mov.u32 	%r5, %tid.x;
	mad.lo.s32 	%r1, %r3, %r4, %r5;
	setp.ge.s32 	%p1, %r1, %r2;
	@%p1 bra 	$L__BB0_2;
	cvta.to.global.u64 	%rd2, %rd1;
	mul.wide.s32 	%rd3, %r1, 8;
	add.s64 	%rd4, %rd2, %rd3;
	ld.global.u32 	%r6, [%rd4];
	add.s32 	%r7, %r6, 1;
	st.global.u32 	[%rd4], %r7;
	ld.global.f32 	%f1, [%rd4+4];
	add.f32 	%f2, %f1, %f1;
	st.global.f32 	[%rd4+4], %f2;
$L__BB0_2:
	ret;

}


// ===== COMPILED SASS (sm_100) =====

	.target	sm_100

	.elftype	@"ET_EXEC"


//--------------------- .note.nv.tkinfo           --------------------------
	.section	.note.nv.tkinfo,"",@"SHT_NOTE"
	.sectionflags	@"SHF_NOTE_NV_TKINFO"
	.tkinfo
        /*0018*/ 	.word	0x00000002
        /*0030*/ 	.string	""
        /*0030*/ 	.string	"ptxas"
        /*0030*/ 	.string	"Cuda compilation tools, release 13.0, V13.0.88"
        /*0030*/ 	.string	"Build cuda_13.0.r13.0/compiler.36424714_0"
        /*0030*/ 	.string	"-arch sm_100 -m 64 "



//--------------------- .note.nv.cuinfo           --------------------------
	.section	.note.nv.cuinfo,"",@"SHT_NOTE"
	.sectionflags	@"SHF_NOTE_NV_CUINFO"
        /*0018*/ 	.short	0x0002
        /*001a*/ 	.short	0x0064
        /*001c*/ 	.short	0x0082
	.zero		2


//--------------------- .nv.info                  --------------------------
	.section	.nv.info,"",@"SHT_CUDA_INFO"
	.align	4


	//----- nvinfo : EIATTR_REGCOUNT
	.align		4
        /*0000*/ 	.byte	0x04, 0x2f
        /*0002*/ 	.short	(.L_1 - .L_0)
	.align		4
.L_0:
        /*0004*/ 	.word	index@(_Z6kernelP6MyDatai)
        /*0008*/ 	.word	0x0000000a


	//----- nvinfo : EIATTR_FRAME_SIZE
	.align		4
.L_1:
        /*000c*/ 	.byte	0x04, 0x11
        /*000e*/ 	.short	(.L_3 - .L_2)
	.align		4
.L_2:
        /*0010*/ 	.word	index@(_Z6kernelP6MyDatai)
        /*0014*/ 	.word	0x00000000


	//----- nvinfo : EIATTR_MIN_STACK_SIZE
	.align		4
.L_3:
        /*0018*/ 	.byte	0x04, 0x12
        /*001a*/ 	.short	(.L_5 - .L_4)
	.align		4
.L_4:
        /*001c*/ 	.word	index@(_Z6kernelP6MyDatai)
        /*0020*/ 	.word	0x00000000
.L_5:


//--------------------- .nv.compat                --------------------------
	.section	.nv.compat,"",@"SHT_CUDA_COMPAT_INFO"
	.align	4
        /*0000*/ 	.byte	0x02, 0x09, 0x00, 0x00, 0x02, 0x02, 0x01, 0x00, 0x02, 0x05, 0x05, 0x00, 0x03, 0x07, 0x01, 0x01
        /*0010*/ 	.byte	0x02, 0x03, 0x00, 0x00, 0x02, 0x06, 0x01, 0x00, 0x04, 0x0b, 0x08, 0x00, 0x09, 0x00, 0x00, 0x00
        /*0020*/ 	.byte	0x00, 0x00, 0x00, 0x00


//--------------------- .nv.info._Z6kernelP6MyDatai --------------------------
	.section	.nv.info._Z6kernelP6MyDatai,"",@"SHT_CUDA_INFO"
	.sectionflags	@""
	.align	4


	//----- nvinfo : EIATTR_CUDA_API_VERSION
	.align		4
        /*0000*/ 	.byte	0x04, 0x37
        /*0002*/ 	.short	(.L_7 - .L_6)
.L_6:
        /*0004*/ 	.word	0x00000082


	//----- nvinfo : EIATTR_KPARAM_INFO
	.align		4
.L_7:
        /*0008*/ 	.byte	0x04, 0x17
        /*000a*/ 	.short	(.L_9 - .L_8)
.L_8:
        /*000c*/ 	.word	0x00000000
        /*0010*/ 	.short	0x0001
        /*0012*/ 	.short	0x0008
        /*0014*/ 	.byte	0x00, 0xf0, 0x11, 0x00


	//----- nvinfo : EIATTR_KPARAM_INFO
	.align		4
.L_9:
        /*0018*/ 	.byte	0x04, 0x17
        /*001a*/ 	.short	(.L_11 - .L_10)
.L_10:
        /*001c*/ 	.word	0x00000000
        /*0020*/ 	.short	0x0000
        /*0022*/ 	.short	0x0000
        /*0024*/ 	.byte	0x00, 0xf5, 0x21, 0x00


	//----- nvinfo : EIATTR_SPARSE_MMA_MASK
	.align		4
.L_11:
        /*0028*/ 	.byte	0x03, 0x50
        /*002a*/ 	.short	0x0000


	//----- nvinfo : EIATTR_MAXREG_COUNT
	.align		4
        /*002c*/ 	.byte	0x03, 0x1b
        /*002e*/ 	.short	0x00ff


	//----- nvinfo : EIATTR_MERCURY_ISA_VERSION
	.align		4
        /*0030*/ 	.byte	0x03, 0x5f
        /*0032*/ 	.short	0x0101


	//----- nvinfo : EIATTR_VRC_CTA_INIT_COUNT
	.align		4
        /*0034*/ 	.byte	0x02, 0x4a
	.zero		1
	.zero		1


	//----- nvinfo : EIATTR_EXIT_INSTR_OFFSETS
	.align		4
        /*0038*/ 	.byte	0x04, 0x1c
        /*003a*/ 	.short	(.L_13 - .L_12)


	//   ....[0]....
.L_12:
        /*003c*/ 	.word	0x00000070


	//   ....[1]....
        /*0040*/ 	.word	0x00000110


	//----- nvinfo : EIATTR_CBANK_PARAM_SIZE
	.align		4
.L_13:
        /*0044*/ 	.byte	0x03, 0x19
        /*0046*/ 	.short	0x000c


	//----- nvinfo : EIATTR_PARAM_CBANK
	.align		4
        /*0048*/ 	.byte	0x04, 0x0a
        /*004a*/ 	.short	(.L_15 - .L_14)
	.align		4
.L_14:
        /*004c*/ 	.word	index@(.nv.constant0._Z6kernelP6MyDatai)
        /*0050*/ 	.short	0x0380
        /*0052*/ 	.short	0x000c


	//----- nvinfo : EIATTR_SW_WAR
	.align		4
.L_15:
        /*0054*/ 	.byte	0x04, 0x36
        /*0056*/ 	.short	(.L_17 - .L_16)
.L_16:
        /*0058*/ 	.word	0x00000008
.L_17:


//--------------------- .nv.callgraph             --------------------------
	.section	.nv.callgraph,"",@"SHT_CUDA_CALLGRAPH"
	.align	4
	.sectionentsize	8
	.align		4
        /*0000*/ 	.word	0x00000000
	.align		4
        /*0004*/ 	.word	0xffffffff
	.align		4
        /*0008*/ 	.word	0x00000000
	.align		4
        /*000c*/ 	.word	0xfffffffe
	.align		4
        /*0010*/ 	.word	0x00000000
	.align		4
        /*0014*/ 	.word	0xfffffffd
	.align		4
        /*0018*/ 	.word	0x00000000
	.align		4
        /*001c*/ 	.word	0xfffffffc


//--------------------- .text._Z6kernelP6MyDatai  --------------------------
	.section	.text._Z6kernelP6MyDatai,"ax",@progbits
	.align	128
        .global         _Z6kernelP6MyDatai
        .type           _Z6kernelP6MyDatai,@function
        .size           _Z6kernelP6MyDatai,(.L_x_1 - _Z6kernelP6MyDatai)
        .other          _Z6kernelP6MyDatai,@"STO_CUDA_ENTRY STV_DEFAULT"
_Z6kernelP6MyDatai:
.text._Z6kernelP6MyDatai:
[----:B------:R-:W-:Y:S01]  /*0000*/  LDC R1, c[0x0][0x37c] ;  /* 0x0000df00ff017b82 */ /* 0x000fe20000000800 */
[----:B------:R-:W0:Y:S07]  /*0010*/  S2R R0, SR_TID.X ;  /* 0x0000000000007919 */ /* 0x000e2e0000002100 */
[----:B------:R-:W0:Y:S01]  /*0020*/  S2UR UR4, SR_CTAID.X ;  /* 0x00000000000479c3 */ /* 0x000e220000002500 */
[----:B------:R-:W1:Y:S07]  /*0030*/  LDCU UR5, c[0x0][0x388] ;  /* 0x00007100ff0577ac */ /* 0x000e6e0008000800 */
[----:B------:R-:W0:Y:S02]  /*0040*/  LDC R5, c[0x0][0x360] ;  /* 0x0000d800ff057b82 */ /* 0x000e240000000800 */
[----:B0-----:R-:W-:-:S05]  /*0050*/  IMAD R5, R5, UR4, R0 ;  /* 0x0000000405057c24 */ /* 0x001fca000f8e0200 */
[----:B-1----:R-:W-:-:S13]  /*0060*/  ISETP.GE.AND P0, PT, R5, UR5, PT ;  /* 0x0000000505007c0c */ /* 0x002fda000bf06270 */
[----:B------:R-:W-:Y:S05]  /*0070*/  @P0 EXIT ;  /* 0x000000000000094d */ /* 0x000fea0003800000 */
[----:B------:R-:W0:Y:S01]  /*0080*/  LDC.64 R2, c[0x0][0x380] ;  /* 0x0000e000ff027b82 */ /* 0x000e220000000a00 */
[----:B------:R-:W1:Y:S01]  /*0090*/  LDCU.64 UR4, c[0x0][0x358] ;  /* 0x00006b00ff0477ac */ /* 0x000e620008000a00 */
[----:B0-----:R-:W-:-:S05]  /*00a0*/  IMAD.WIDE R2, R5, 0x8, R2 ;  /* 0x0000000805027825 */ /* 0x001fca00078e0202 */
[----:B-1----:R-:W2:Y:S04]  /*00b0*/  LDG.E R0, desc[UR4][R2.64] ;  /* 0x0000000402007981 */ /* 0x002ea8000c1e1900 */
[----:B------:R-:W3:Y:S01]  /*00c0*/  LDG.E R4, desc[UR4][R2.64+0x4] ;  /* 0x0000040402047981 */ /* 0x000ee2000c1e1900 */
[----:B--2---:R-:W-:Y:S01]  /*00d0*/  IADD3 R5, PT, PT, R0, 0x1, RZ ;  /* 0x0000000100057810 */ /* 0x004fe20007ffe0ff */
[----:B---3--:R-:W-:-:S04]  /*00e0*/  FADD R7, R4, R4 ;  /* 0x0000000404077221 */ /* 0x008fc80000000000 */
[----:B------:R-:W-:Y:S04]  /*00f0*/  STG.E desc[UR4][R2.64], R5 ;  /* 0x0000000502007986 */ /* 0x000fe8000c101904 */
[----:B------:R-:W-:Y:S01]  /*0100*/  STG.E desc[UR4][R2.64+0x4], R7 ;  /* 0x0000040702007986 */ /* 0x000fe2000c101904 */
[----:B------:R-:W-:Y:S05]  /*0110*/  EXIT ;  /* 0x000000000000794d */ /* 0x000fea0003800000 */
.L_x_0:
[----:B------:R-:W-:-:S00]  /*0120*/  BRA `(.L_x_0) ;  /* 0xfffffffc00fc7947 */ /* 0x000fc0000383ffff */
[----:B------:R-:W-:-:S00]  /*0130*/  NOP ;  /* 0x0000000000007918 */ /* 0x000fc00000000000 */
        /* <DEDUP_REMOVED lines=12> */
.L_x_1:


//--------------------- .nv.shared.reserved.0     --------------------------
	.section	.nv.shared.reserved.0,"aw",@nobits
	.weak		__nv_reservedSMEM_offset_0_alias
	.size		__nv_reservedSMEM_offset_0_alias, 0, 64
	.other		__nv_reservedSMEM_offset_0_alias,@"STO_CUDA_RESERVED_SHARED STV_DEFAULT"
__nv_reservedSMEM_offset_0_alias:
	.zero		0
	.zero		64


//--------------------- .nv.constant0._Z6kernelP6MyDatai --------------------------
	.section	.nv.constant0._Z6kernelP6MyDatai,"a",@progbits
	.sectionflags	@""
	.align	4
.nv.constant0._Z6kernelP6MyDatai:
	.zero		908


//--------------------- SYMBOLS --------------------------

	.type		.nv.reservedSmem.offset0,@object
	.size		.nv.reservedSmem.offset0,0x4
